//
// Generated by NVIDIA NVVM Compiler
//
// Compiler Build ID: CL-36424714
// Cuda compilation tools, release 13.0, V13.0.88
// Based on NVVM 20.0.0
//

.version 9.0
.target sm_100
.address_size 64

	// .globl	_Z19solve_system_kernelPdS_iPS_
.extern .func  (.param .b32 func_retval0) vprintf
(
	.param .b64 vprintf_param_0,
	.param .b64 vprintf_param_1
)
;
// _ZZ19solve_system_kernelPdS_iPS_E8max_line has been demoted
.global .align 1 .b8 $str[6] = {37, 108, 102, 32, 10};

.visible .entry _Z19solve_system_kernelPdS_iPS_(
	.param .u64 .ptr .align 1 _Z19solve_system_kernelPdS_iPS__param_0,
	.param .u64 .ptr .align 1 _Z19solve_system_kernelPdS_iPS__param_1,
	.param .u32 _Z19solve_system_kernelPdS_iPS__param_2,
	.param .u64 .ptr .align 1 _Z19solve_system_kernelPdS_iPS__param_3
)
{
	.local .align 8 .b8 	__local_depot0[8];
	.reg .b64 	%SP;
	.reg .b64 	%SPL;
	.reg .pred 	%p<29>;
	.reg .b16 	%rs<15>;
	.reg .b32 	%r<101>;
	.reg .b64 	%rd<74>;
	.reg .b64 	%fd<107>;
	// demoted variable
	.shared .align 8 .f64 _ZZ19solve_system_kernelPdS_iPS_E8max_line;
	mov.u64 	%SPL, __local_depot0;
	cvta.local.u64 	%SP, %SPL;
	ld.param.u64 	%rd6, [_Z19solve_system_kernelPdS_iPS__param_0];
	ld.param.u32 	%r53, [_Z19solve_system_kernelPdS_iPS__param_2];
	ld.param.u64 	%rd7, [_Z19solve_system_kernelPdS_iPS__param_3];
	cvta.to.global.u64 	%rd1, %rd7;
	mov.b64 	%rd8, 0;
	st.shared.u64 	[_ZZ19solve_system_kernelPdS_iPS_E8max_line], %rd8;
	mov.u32 	%r54, %ctaid.x;
	mov.u32 	%r55, %ntid.x;
	mov.u32 	%r56, %tid.x;
	mad.lo.s32 	%r1, %r54, %r55, %r56;
	setp.ge.s32 	%p1, %r1, %r53;
	@%p1 bra 	$L__BB0_48;
	mad.lo.s32 	%r57, %r1, %r53, %r1;
	mul.wide.s32 	%rd9, %r57, 8;
	add.s64 	%rd10, %rd6, %rd9;
	mul.wide.s32 	%rd11, %r1, 8;
	add.s64 	%rd12, %rd1, %rd11;
	st.global.u64 	[%rd12], %rd10;
	setp.lt.s32 	%p2, %r53, 1;
	@%p2 bra 	$L__BB0_48;
	cvt.u16.u32 	%rs1, %r53;
	add.u64 	%rd13, %SP, 0;
	add.u64 	%rd2, %SPL, 0;
	mov.b32 	%r71, 0;
	mov.b16 	%rs13, 0;
	mov.u64 	%rd64, $str;
	mov.u16 	%rs14, %rs13;
$L__BB0_3:
	setp.ne.s32 	%p3, %r1, 0;
	sub.s32 	%r4, %r53, %r71;
	@%p3 bra 	$L__BB0_47;
	sub.s32 	%r61, %r71, %r53;
	setp.gt.u32 	%p4, %r61, -8;
	mov.f64 	%fd92, 0d0000000000000000;
	mov.u32 	%r92, %r71;
	@%p4 bra 	$L__BB0_24;
	add.s32 	%r74, %r71, 3;
	and.b32  	%r62, %r4, -8;
	neg.s32 	%r73, %r62;
	mov.f64 	%fd92, 0d0000000000000000;
	mul.wide.u32 	%rd16, %r71, 8;
$L__BB0_6:
	.pragma "nounroll";
	add.s32 	%r10, %r74, -3;
	mul.wide.u32 	%rd14, %r10, 8;
	add.s64 	%rd3, %rd1, %rd14;
	ld.global.u64 	%rd15, [%rd3];
	add.s64 	%rd17, %rd15, %rd16;
	ld.f64 	%fd55, [%rd17];
	abs.f64 	%fd3, %fd55;
	setp.geu.f64 	%p5, %fd92, %fd3;
	@%p5 bra 	$L__BB0_8;
	st.shared.f64 	[_ZZ19solve_system_kernelPdS_iPS_E8max_line], %fd3;
	mov.f64 	%fd92, %fd3;
	mov.u32 	%r88, %r10;
$L__BB0_8:
	ld.global.u64 	%rd18, [%rd3+8];
	add.s64 	%rd20, %rd18, %rd16;
	ld.f64 	%fd56, [%rd20];
	abs.f64 	%fd6, %fd56;
	setp.geu.f64 	%p6, %fd92, %fd6;
	@%p6 bra 	$L__BB0_10;
	add.s32 	%r88, %r74, -2;
	st.shared.f64 	[_ZZ19solve_system_kernelPdS_iPS_E8max_line], %fd6;
	mov.f64 	%fd92, %fd6;
$L__BB0_10:
	ld.global.u64 	%rd21, [%rd3+16];
	add.s64 	%rd23, %rd21, %rd16;
	ld.f64 	%fd57, [%rd23];
	abs.f64 	%fd9, %fd57;
	setp.geu.f64 	%p7, %fd92, %fd9;
	@%p7 bra 	$L__BB0_12;
	add.s32 	%r88, %r74, -1;
	st.shared.f64 	[_ZZ19solve_system_kernelPdS_iPS_E8max_line], %fd9;
	mov.f64 	%fd92, %fd9;
$L__BB0_12:
	ld.global.u64 	%rd24, [%rd3+24];
	add.s64 	%rd26, %rd24, %rd16;
	ld.f64 	%fd58, [%rd26];
	abs.f64 	%fd12, %fd58;
	setp.geu.f64 	%p8, %fd92, %fd12;
	@%p8 bra 	$L__BB0_14;
	st.shared.f64 	[_ZZ19solve_system_kernelPdS_iPS_E8max_line], %fd12;
	mov.f64 	%fd92, %fd12;
	mov.u32 	%r88, %r74;
$L__BB0_14:
	ld.global.u64 	%rd27, [%rd3+32];
	add.s64 	%rd29, %rd27, %rd16;
	ld.f64 	%fd59, [%rd29];
	abs.f64 	%fd15, %fd59;
	setp.geu.f64 	%p9, %fd92, %fd15;
	@%p9 bra 	$L__BB0_16;
	add.s32 	%r88, %r74, 1;
	st.shared.f64 	[_ZZ19solve_system_kernelPdS_iPS_E8max_line], %fd15;
	mov.f64 	%fd92, %fd15;
$L__BB0_16:
	ld.global.u64 	%rd30, [%rd3+40];
	add.s64 	%rd32, %rd30, %rd16;
	ld.f64 	%fd60, [%rd32];
	abs.f64 	%fd18, %fd60;
	setp.geu.f64 	%p10, %fd92, %fd18;
	@%p10 bra 	$L__BB0_18;
	add.s32 	%r88, %r74, 2;
	st.shared.f64 	[_ZZ19solve_system_kernelPdS_iPS_E8max_line], %fd18;
	mov.f64 	%fd92, %fd18;
$L__BB0_18:
	ld.global.u64 	%rd33, [%rd3+48];
	add.s64 	%rd35, %rd33, %rd16;
	ld.f64 	%fd61, [%rd35];
	abs.f64 	%fd21, %fd61;
	setp.geu.f64 	%p11, %fd92, %fd21;
	@%p11 bra 	$L__BB0_20;
	add.s32 	%r88, %r74, 3;
	st.shared.f64 	[_ZZ19solve_system_kernelPdS_iPS_E8max_line], %fd21;
	mov.f64 	%fd92, %fd21;
$L__BB0_20:
	ld.global.u64 	%rd36, [%rd3+56];
	add.s64 	%rd38, %rd36, %rd16;
	ld.f64 	%fd62, [%rd38];
	abs.f64 	%fd24, %fd62;
	setp.geu.f64 	%p12, %fd92, %fd24;
	@%p12 bra 	$L__BB0_22;
	add.s32 	%r88, %r74, 4;
	st.shared.f64 	[_ZZ19solve_system_kernelPdS_iPS_E8max_line], %fd24;
	mov.f64 	%fd92, %fd24;
$L__BB0_22:
	add.s32 	%r74, %r74, 8;
	add.s32 	%r73, %r73, 8;
	setp.ne.s32 	%p13, %r73, 0;
	@%p13 bra 	$L__BB0_6;
	add.s32 	%r92, %r74, -3;
	mov.u32 	%r99, %r88;
$L__BB0_24:
	and.b32  	%r63, %r4, 7;
	setp.eq.s32 	%p14, %r63, 0;
	@%p14 bra 	$L__BB0_45;
	sub.s16 	%rs10, %rs1, %rs14;
	cvt.u32.u16 	%r65, %rs10;
	and.b32  	%r31, %r65, 7;
	add.s32 	%r66, %r31, -1;
	setp.lt.u32 	%p15, %r66, 3;
	@%p15 bra 	$L__BB0_35;
	mul.wide.u32 	%rd39, %r92, 8;
	add.s64 	%rd4, %rd1, %rd39;
	ld.global.u64 	%rd40, [%rd4];
	mul.wide.u32 	%rd41, %r71, 8;
	add.s64 	%rd42, %rd40, %rd41;
	ld.f64 	%fd63, [%rd42];
	abs.f64 	%fd29, %fd63;
	setp.geu.f64 	%p16, %fd92, %fd29;
	@%p16 bra 	$L__BB0_28;
	st.shared.f64 	[_ZZ19solve_system_kernelPdS_iPS_E8max_line], %fd29;
	mov.f64 	%fd92, %fd29;
	mov.u32 	%r88, %r92;
$L__BB0_28:
	ld.global.u64 	%rd43, [%rd4+8];
	add.s64 	%rd45, %rd43, %rd41;
	ld.f64 	%fd64, [%rd45];
	abs.f64 	%fd32, %fd64;
	setp.geu.f64 	%p17, %fd92, %fd32;
	@%p17 bra 	$L__BB0_30;
	add.s32 	%r88, %r92, 1;
	st.shared.f64 	[_ZZ19solve_system_kernelPdS_iPS_E8max_line], %fd32;
	mov.f64 	%fd92, %fd32;
$L__BB0_30:
	ld.global.u64 	%rd46, [%rd4+16];
	add.s64 	%rd48, %rd46, %rd41;
	ld.f64 	%fd65, [%rd48];
	abs.f64 	%fd35, %fd65;
	setp.geu.f64 	%p18, %fd92, %fd35;
	@%p18 bra 	$L__BB0_32;
	add.s32 	%r88, %r92, 2;
	st.shared.f64 	[_ZZ19solve_system_kernelPdS_iPS_E8max_line], %fd35;
	mov.f64 	%fd92, %fd35;
$L__BB0_32:
	ld.global.u64 	%rd49, [%rd4+24];
	add.s64 	%rd51, %rd49, %rd41;
	ld.f64 	%fd66, [%rd51];
	abs.f64 	%fd38, %fd66;
	setp.geu.f64 	%p19, %fd92, %fd38;
	@%p19 bra 	$L__BB0_34;
	add.s32 	%r88, %r92, 3;
	st.shared.f64 	[_ZZ19solve_system_kernelPdS_iPS_E8max_line], %fd38;
	mov.f64 	%fd92, %fd38;
$L__BB0_34:
	add.s32 	%r92, %r92, 4;
	mov.u32 	%r99, %r88;
$L__BB0_35:
	and.b32  	%r67, %r31, 3;
	setp.eq.s32 	%p20, %r67, 0;
	@%p20 bra 	$L__BB0_45;
	sub.s16 	%rs5, %rs1, %rs13;
	and.b16  	%rs11, %rs5, 3;
	setp.eq.s16 	%p21, %rs11, 1;
	@%p21 bra 	$L__BB0_42;
	mul.wide.u32 	%rd52, %r92, 8;
	add.s64 	%rd5, %rd1, %rd52;
	ld.global.u64 	%rd53, [%rd5];
	mul.wide.u32 	%rd54, %r71, 8;
	add.s64 	%rd55, %rd53, %rd54;
	ld.f64 	%fd67, [%rd55];
	abs.f64 	%fd43, %fd67;
	setp.geu.f64 	%p22, %fd92, %fd43;
	@%p22 bra 	$L__BB0_39;
	st.shared.f64 	[_ZZ19solve_system_kernelPdS_iPS_E8max_line], %fd43;
	mov.f64 	%fd92, %fd43;
	mov.u32 	%r88, %r92;
$L__BB0_39:
	ld.global.u64 	%rd56, [%rd5+8];
	add.s64 	%rd58, %rd56, %rd54;
	ld.f64 	%fd68, [%rd58];
	abs.f64 	%fd46, %fd68;
	setp.geu.f64 	%p23, %fd92, %fd46;
	@%p23 bra 	$L__BB0_41;
	add.s32 	%r88, %r92, 1;
	st.shared.f64 	[_ZZ19solve_system_kernelPdS_iPS_E8max_line], %fd46;
	mov.f64 	%fd92, %fd46;
$L__BB0_41:
	add.s32 	%r92, %r92, 2;
	mov.u32 	%r99, %r88;
$L__BB0_42:
	and.b16  	%rs12, %rs5, 1;
	setp.eq.b16 	%p24, %rs12, 1;
	not.pred 	%p25, %p24;
	@%p25 bra 	$L__BB0_45;
	mul.wide.u32 	%rd59, %r92, 8;
	add.s64 	%rd60, %rd1, %rd59;
	ld.global.u64 	%rd61, [%rd60];
	mul.wide.u32 	%rd62, %r71, 8;
	add.s64 	%rd63, %rd61, %rd62;
	ld.f64 	%fd69, [%rd63];
	abs.f64 	%fd51, %fd69;
	setp.geu.f64 	%p26, %fd92, %fd51;
	mov.u32 	%r99, %r88;
	@%p26 bra 	$L__BB0_45;
	st.shared.f64 	[_ZZ19solve_system_kernelPdS_iPS_E8max_line], %fd51;
	mov.f64 	%fd92, %fd51;
	mov.u32 	%r99, %r92;
$L__BB0_45:
	st.local.f64 	[%rd2], %fd92;
	cvta.global.u64 	%rd65, %rd64;
	{ // callseq 0, 0
	.param .b64 param0;
	st.param.b64 	[param0], %rd65;
	.param .b64 param1;
	st.param.b64 	[param1], %rd13;
	.param .b32 retval0;
	call.uni (retval0), 
	vprintf, 
	(
	param0, 
	param1
	);
	ld.param.b32 	%r69, [retval0];
	} // callseq 0
	setp.eq.s32 	%p27, %r99, %r71;
	mov.u32 	%r88, %r71;
	@%p27 bra 	$L__BB0_47;
	mul.wide.s32 	%rd67, %r99, 8;
	add.s64 	%rd68, %rd1, %rd67;
	ld.global.u64 	%rd69, [%rd68];
	mul.wide.u32 	%rd70, %r71, 8;
	add.s64 	%rd71, %rd1, %rd70;
	ld.global.u64 	%rd72, [%rd71];
	st.global.u64 	[%rd68], %rd72;
	st.global.u64 	[%rd71], %rd69;
	mov.u32 	%r88, %r99;
$L__BB0_47:
	bar.sync 	0;
	mov.b64 	%rd73, 0;
	st.shared.u64 	[_ZZ19solve_system_kernelPdS_iPS_E8max_line], %rd73;
	add.s32 	%r71, %r71, 1;
	setp.ne.s32 	%p28, %r71, %r53;
	add.s16 	%rs14, %rs14, 1;
	add.s16 	%rs13, %rs13, 1;
	@%p28 bra 	$L__BB0_3;
$L__BB0_48:
	ret;

}


// ===== COMPILED SASS (sm_100) =====

	.target	sm_100

	.elftype	@"ET_EXEC"


//--------------------- .note.nv.tkinfo           --------------------------
	.section	.note.nv.tkinfo,"",@"SHT_NOTE"
	.sectionflags	@"SHF_NOTE_NV_TKINFO"
	.tkinfo
        /*0018*/ 	.word	0x00000002
        /*0030*/ 	.string	""
        /*0030*/ 	.string	"ptxas"
        /*0030*/ 	.string	"Cuda compilation tools, release 13.0, V13.0.88"
        /*0030*/ 	.string	"Build cuda_13.0.r13.0/compiler.36424714_0"
        /*0030*/ 	.string	"-arch sm_100 -m 64 "



//--------------------- .note.nv.cuinfo           --------------------------
	.section	.note.nv.cuinfo,"",@"SHT_NOTE"
	.sectionflags	@"SHF_NOTE_NV_CUINFO"
        /*0018*/ 	.short	0x0002
        /*001a*/ 	.short	0x0064
        /*001c*/ 	.short	0x0082
	.zero		2


//--------------------- .nv.info                  --------------------------
	.section	.nv.info,"",@"SHT_CUDA_INFO"
	.align	4


	//----- nvinfo : EIATTR_REGCOUNT
	.align		4
        /*0000*/ 	.byte	0x04, 0x2f
        /*0002*/ 	.short	(.L_2 - .L_1)
	.align		4
.L_1:
        /*0004*/ 	.word	index@(_Z19solve_system_kernelPdS_iPS_)
        /*0008*/ 	.word	0x00000020


	//----- nvinfo : EIATTR_FRAME_SIZE
	.align		4
.L_2:
        /*000c*/ 	.byte	0x04, 0x11
        /*000e*/ 	.short	(.L_4 - .L_3)
	.align		4
.L_3:
        /*0010*/ 	.word	index@(_Z19solve_system_kernelPdS_iPS_)
        /*0014*/ 	.word	0x00000008


	//----- nvinfo : EIATTR_MIN_STACK_SIZE
	.align		4
.L_4:
        /*0018*/ 	.byte	0x04, 0x12
        /*001a*/ 	.short	(.L_6 - .L_5)
	.align		4
.L_5:
        /*001c*/ 	.word	index@(_Z19solve_system_kernelPdS_iPS_)
        /*0020*/ 	.word	0x00000008
.L_6:


//--------------------- .nv.compat                --------------------------
	.section	.nv.compat,"",@"SHT_CUDA_COMPAT_INFO"
	.align	4
        /*0000*/ 	.byte	0x02, 0x09, 0x00, 0x00, 0x02, 0x02, 0x01, 0x00, 0x02, 0x05, 0x05, 0x00, 0x03, 0x07, 0x01, 0x01
        /*0010*/ 	.byte	0x02, 0x03, 0x00, 0x00, 0x02, 0x06, 0x01, 0x00, 0x04, 0x0b, 0x08, 0x00, 0x01, 0x00, 0x00, 0x00
        /*0020*/ 	.byte	0x00, 0x00, 0x00, 0x00


//--------------------- .nv.info._Z19solve_system_kernelPdS_iPS_ --------------------------
	.section	.nv.info._Z19solve_system_kernelPdS_iPS_,"",@"SHT_CUDA_INFO"
	.sectionflags	@""
	.align	4


	//----- nvinfo : EIATTR_CUDA_API_VERSION
	.align		4
        /*0000*/ 	.byte	0x04, 0x37
        /*0002*/ 	.short	(.L_8 - .L_7)
.L_7:
        /*0004*/ 	.word	0x00000082


	//----- nvinfo : EIATTR_KPARAM_INFO
	.align		4
.L_8:
        /*0008*/ 	.byte	0x04, 0x17
        /*000a*/ 	.short	(.L_10 - .L_9)
.L_9:
        /*000c*/ 	.word	0x00000000
        /*0010*/ 	.short	0x0003
        /*0012*/ 	.short	0x0018
        /*0014*/ 	.byte	0x00, 0xf5, 0x21, 0x00


	//----- nvinfo : EIATTR_KPARAM_INFO
	.align		4
.L_10:
        /*0018*/ 	.byte	0x04, 0x17
        /*001a*/ 	.short	(.L_12 - .L_11)
.L_11:
        /*001c*/ 	.word	0x00000000
        /*0020*/ 	.short	0x0002
        /*0022*/ 	.short	0x0010
        /*0024*/ 	.byte	0x00, 0xf0, 0x11, 0x00


	//----- nvinfo : EIATTR_KPARAM_INFO
	.align		4
.L_12:
        /*0028*/ 	.byte	0x04, 0x17
        /*002a*/ 	.short	(.L_14 - .L_13)
.L_13:
        /*002c*/ 	.word	0x00000000
        /*0030*/ 	.short	0x0001
        /*0032*/ 	.short	0x0008
        /*0034*/ 	.byte	0x00, 0xf5, 0x21, 0x00


	//----- nvinfo : EIATTR_KPARAM_INFO
	.align		4
.L_14:
        /*0038*/ 	.byte	0x04, 0x17
        /*003a*/ 	.short	(.L_16 - .L_15)
.L_15:
        /*003c*/ 	.word	0x00000000
        /*0040*/ 	.short	0x0000
        /*0042*/ 	.short	0x0000
        /*0044*/ 	.byte	0x00, 0xf5, 0x21, 0x00


	//----- nvinfo : EIATTR_SPARSE_MMA_MASK
	.align		4
.L_16:
        /*0048*/ 	.byte	0x03, 0x50
        /*004a*/ 	.short	0x0000


	//----- nvinfo : EIATTR_MAXREG_COUNT
	.align		4
        /*004c*/ 	.byte	0x03, 0x1b
        /*004e*/ 	.short	0x00ff


	//----- nvinfo : EIATTR_NUM_BARRIERS
	.align		4
        /*0050*/ 	.byte	0x02, 0x4c
        /*0052*/ 	.byte	0x01
	.zero		1


	//----- nvinfo : EIATTR_EXTERNS
	.align		4
        /*0054*/ 	.byte	0x04, 0x0f
        /*0056*/ 	.short	(.L_18 - .L_17)


	//   ....[0]....
	.align		4
.L_17:
        /*0058*/ 	.word	index@(vprintf)


	//----- nvinfo : EIATTR_MERCURY_ISA_VERSION
	.align		4
.L_18:
        /*005c*/ 	.byte	0x03, 0x5f
        /*005e*/ 	.short	0x0101


	//----- nvinfo : EIATTR_VRC_CTA_INIT_COUNT
	.align		4
        /*0060*/ 	.byte	0x02, 0x4a
	.zero		1
	.zero		1


	//----- nvinfo : EIATTR_SYSCALL_OFFSETS
	.align		4
        /*0064*/ 	.byte	0x04, 0x46
        /*0066*/ 	.short	(.L_20 - .L_19)


	//   ....[0]....
.L_19:
        /*0068*/ 	.word	0x00000f20


	//----- nvinfo : EIATTR_EXIT_INSTR_OFFSETS
	.align		4
.L_20:
        /*006c*/ 	.byte	0x04, 0x1c
        /*006e*/ 	.short	(.L_22 - .L_21)


	//   ....[0]....
.L_21:
        /*0070*/ 	.word	0x00000100


	//   ....[1]....
        /*0074*/ 	.word	0x00000190


	//   ....[2]....
        /*0078*/ 	.word	0x000010a0


	//----- nvinfo : EIATTR_CRS_STACK_SIZE
	.align		4
.L_22:
        /*007c*/ 	.byte	0x04, 0x1e
        /*007e*/ 	.short	(.L_24 - .L_23)
.L_23:
        /*0080*/ 	.word	0x00000000


	//----- nvinfo : EIATTR_CBANK_PARAM_SIZE
	.align		4
.L_24:
        /*0084*/ 	.byte	0x03, 0x19
        /*0086*/ 	.short	0x0020


	//----- nvinfo : EIATTR_PARAM_CBANK
	.align		4
        /*0088*/ 	.byte	0x04, 0x0a
        /*008a*/ 	.short	(.L_26 - .L_25)
	.align		4
.L_25:
        /*008c*/ 	.word	index@(.nv.constant0._Z19solve_system_kernelPdS_iPS_)
        /*0090*/ 	.short	0x0380
        /*0092*/ 	.short	0x0020


	//----- nvinfo : EIATTR_SW_WAR
	.align		4
.L_26:
        /*0094*/ 	.byte	0x04, 0x36
        /*0096*/ 	.short	(.L_28 - .L_27)
.L_27:
        /*0098*/ 	.word	0x00000008
.L_28:


//--------------------- .nv.callgraph             --------------------------
	.section	.nv.callgraph,"",@"SHT_CUDA_CALLGRAPH"
	.align	4
	.sectionentsize	8
	.align		4
        /*0000*/ 	.word	0x00000000
	.align		4
        /*0004*/ 	.word	0xffffffff
	.align		4
        /*0008*/ 	.word	index@(_Z19solve_system_kernelPdS_iPS_)
	.align		4
        /*000c*/ 	.word	index@(vprintf)
	.align		4
        /*0010*/ 	.word	0x00000000
	.align		4
        /*0014*/ 	.word	0xfffffffe
	.align		4
        /*0018*/ 	.word	0x00000000
	.align		4
        /*001c*/ 	.word	0xfffffffd
	.align		4
        /*0020*/ 	.word	0x00000000
	.align		4
        /*0024*/ 	.word	0xfffffffc


//--------------------- .nv.constant4             --------------------------
	.section	.nv.constant4,"a",@progbits
	.align	8
	.align		8
.nv.constant4:
        /*0000*/ 	.dword	vprintf
	.align		8
        /*0008*/ 	.dword	$str


//--------------------- .text._Z19solve_system_kernelPdS_iPS_ --------------------------
	.section	.text._Z19solve_system_kernelPdS_iPS_,"ax",@progbits
	.align	128
        .global         _Z19solve_system_kernelPdS_iPS_
        .type           _Z19solve_system_kernelPdS_iPS_,@function
        .size           _Z19solve_system_kernelPdS_iPS_,(.L_x_9 - _Z19solve_system_kernelPdS_iPS_)
        .other          _Z19solve_system_kernelPdS_iPS_,@"STO_CUDA_ENTRY STV_DEFAULT"
_Z19solve_system_kernelPdS_iPS_:
.text._Z19solve_system_kernelPdS_iPS_:
[----:B------:R-:W0:Y:S01]  /*0000*/  LDC R1, c[0x0][0x37c] ;  /* 0x0000df00ff017b82 */ /* 0x000e220000000800 */
[----:B------:R-:W1:Y:S01]  /*0010*/  S2R R3, SR_TID.X ;  /* 0x0000000000037919 */ /* 0x000e620000002100 */
[----:B------:R-:W2:Y:S06]  /*0020*/  LDCU UR7, c[0x0][0x2fc] ;  /* 0x00005f80ff0777ac */ /* 0x000eac0008000800 */
[----:B------:R-:W1:Y:S01]  /*0030*/  S2UR UR4, SR_CTAID.X ;  /* 0x00000000000479c3 */ /* 0x000e620000002500 */
[----:B0-----:R-:W-:Y:S01]  /*0040*/  VIADD R1, R1, 0xfffffff8 ;  /* 0xfffffff801017836 */ /* 0x001fe20000000000 */
[----:B------:R-:W0:Y:S06]  /*0050*/  LDCU UR6, c[0x0][0x2f8] ;  /* 0x00005f00ff0677ac */ /* 0x000e2c0008000800 */
[----:B------:R-:W1:Y:S08]  /*0060*/  LDC R22, c[0x0][0x360] ;  /* 0x0000d800ff167b82 */ /* 0x000e700000000800 */
[----:B------:R-:W3:Y:S01]  /*0070*/  LDC R9, c[0x0][0x390] ;  /* 0x0000e400ff097b82 */ /* 0x000ee20000000800 */
[----:B0-----:R-:W-:-:S07]  /*0080*/  IADD3 R16, P1, PT, R1, UR6, RZ ;  /* 0x0000000601107c10 */ /* 0x001fce000ff3e0ff */
[----:B------:R-:W0:Y:S01]  /*0090*/  S2UR UR5, SR_CgaCtaId ;  /* 0x00000000000579c3 */ /* 0x000e220000008800 */
[----:B--2---:R-:W-:Y:S02]  /*00a0*/  IMAD.X R2, RZ, RZ, UR7, P1 ;  /* 0x00000007ff027e24 */ /* 0x004fe400088e06ff */
[----:B-1----:R-:W-:Y:S01]  /*00b0*/  IMAD R22, R22, UR4, R3 ;  /* 0x0000000416167c24 */ /* 0x002fe2000f8e0203 */
[----:B------:R-:W-:-:S04]  /*00c0*/  UMOV UR4, 0x400 ;  /* 0x0000040000047882 */ /* 0x000fc80000000000 */
[----:B---3--:R-:W-:Y:S01]  /*00d0*/  ISETP.GE.AND P0, PT, R22, R9, PT ;  /* 0x000000091600720c */ /* 0x008fe20003f06270 */
[----:B0-----:R-:W-:-:S09]  /*00e0*/  ULEA UR4, UR5, UR4, 0x18 ;  /* 0x0000000405047291 */ /* 0x001fd2000f8ec0ff */
[----:B------:R-:W-:Y:S03]  /*00f0*/  STS.64 [UR4], RZ ;  /* 0x000000ffff007988 */ /* 0x000fe60008000a04 */
[----:B------:R-:W-:Y:S05]  /*0100*/  @P0 EXIT ;  /* 0x000000000000094d */ /* 0x000fea0003800000 */
[----:B------:R-:W0:Y:S01]  /*0110*/  LDC.64 R4, c[0x0][0x380] ;  /* 0x0000e000ff047b82 */ /* 0x000e220000000a00 */
[----:B------:R-:W1:Y:S01]  /*0120*/  LDCU.64 UR36, c[0x0][0x358] ;  /* 0x00006b00ff2477ac */ /* 0x000e620008000a00 */
[----:B------:R-:W-:Y:S01]  /*0130*/  ISETP.GE.AND P0, PT, R9, 0x1, PT ;  /* 0x000000010900780c */ /* 0x000fe20003f06270 */
[----:B------:R-:W-:-:S05]  /*0140*/  IMAD R3, R22, R9, R22 ;  /* 0x0000000916037224 */ /* 0x000fca00078e0216 */
[----:B------:R-:W2:Y:S01]  /*0150*/  LDC.64 R6, c[0x0][0x398] ;  /* 0x0000e600ff067b82 */ /* 0x000ea20000000a00 */
[----:B0-----:R-:W-:-:S04]  /*0160*/  IMAD.WIDE R4, R3, 0x8, R4 ;  /* 0x0000000803047825 */ /* 0x001fc800078e0204 */
[----:B--2---:R-:W-:-:S05]  /*0170*/  IMAD.WIDE R6, R22, 0x8, R6 ;  /* 0x0000000816067825 */ /* 0x004fca00078e0206 */
[----:B-1----:R0:W-:Y:S01]  /*0180*/  STG.E.64 desc[UR36][R6.64], R4 ;  /* 0x0000000406007986 */ /* 0x0021e2000c101b24 */
[----:B------:R-:W-:Y:S05]  /*0190*/  @!P0 EXIT ;  /* 0x000000000000894d */ /* 0x000fea0003800000 */
[----:B------:R-:W-:Y:S01]  /*01a0*/  IMAD.MOV.U32 R19, RZ, RZ, RZ ;  /* 0x000000ffff137224 */ /* 0x000fe200078e00ff */
[----:B------:R-:W-:Y:S01]  /*01b0*/  PRMT R18, RZ, 0x7610, R18 ;  /* 0x00007610ff127816 */ /* 0x000fe20000000012 */
[----:B------:R-:W1:Y:S01]  /*01c0*/  LDCU.U16 UR38, c[0x0][0x390] ;  /* 0x00007200ff2677ac */ /* 0x000e620008000400 */
[----:B------:R-:W-:-:S07]  /*01d0*/  PRMT R17, RZ, 0x7610, R17 ;  /* 0x00007610ff117816 */ /* 0x000fce0000000011 */
.L_x_7:
[----:B------:R-:W-:-:S13]  /*01e0*/  ISETP.NE.AND P0, PT, R22, RZ, PT ;  /* 0x000000ff1600720c */ /* 0x000fda0003f05270 */
[----:B--2---:R-:W-:Y:S05]  /*01f0*/  @P0 BRA `(.L_x_0) ;  /* 0x0000000c00780947 */ /* 0x004fea0003800000 */
[----:B------:R-:W2:Y:S01]  /*0200*/  LDCU UR4, c[0x0][0x390] ;  /* 0x00007200ff0477ac */ /* 0x000ea20008000800 */
[----:B0-----:R-:W-:Y:S01]  /*0210*/  IMAD.MOV.U32 R6, RZ, RZ, R19 ;  /* 0x000000ffff067224 */ /* 0x001fe200078e0013 */
[----:B------:R-:W-:Y:S01]  /*0220*/  CS2R R8, SRZ ;  /* 0x0000000000087805 */ /* 0x000fe2000001ff00 */
[----:B--2---:R-:W-:-:S05]  /*0230*/  VIADD R0, R19, -UR4 ;  /* 0x8000000413007c36 */ /* 0x004fca0008000000 */
[----:B------:R-:W-:Y:S02]  /*0240*/  ISETP.GT.U32.AND P0, PT, R0, -0x8, PT ;  /* 0xfffffff80000780c */ /* 0x000fe40003f04070 */
[----:B------:R-:W-:-:S11]  /*0250*/  IADD3 R0, PT, PT, -R19, UR4, RZ ;  /* 0x0000000413007c10 */ /* 0x000fd6000fffe1ff */
[----:B------:R-:W-:Y:S05]  /*0260*/  @P0 BRA `(.L_x_1) ;  /* 0x0000000400740947 */ /* 0x000fea0003800000 */
[----:B------:R-:W0:Y:S01]  /*0270*/  LDC.64 R6, c[0x0][0x398] ;  /* 0x0000e600ff067b82 */ /* 0x000e220000000a00 */
[----:B------:R-:W-:Y:S02]  /*0280*/  LOP3.LUT R5, R0, 0xfffffff8, RZ, 0xc0, !PT ;  /* 0xfffffff800057812 */ /* 0x000fe400078ec0ff */
[----:B------:R-:W-:Y:S02]  /*0290*/  CS2R R8, SRZ ;  /* 0x0000000000087805 */ /* 0x000fe4000001ff00 */
[----:B------:R-:W-:Y:S01]  /*02a0*/  IADD3 R4, PT, PT, R19, 0x3, RZ ;  /* 0x0000000313047810 */ /* 0x000fe20007ffe0ff */
[----:B------:R-:W-:-:S07]  /*02b0*/  IMAD.MOV R5, RZ, RZ, -R5 ;  /* 0x000000ffff057224 */ /* 0x000fce00078e0a05 */
.L_x_2:
[----:B------:R-:W-:-:S04]  /*02c0*/  VIADD R21, R4, 0xfffffffd ;  /* 0xfffffffd04157836 */ /* 0x000fc80000000000 */
[----:B0-2---:R-:W-:-:S05]  /*02d0*/  IMAD.WIDE.U32 R10, R21, 0x8, R6 ;  /* 0x00000008150a7825 */ /* 0x005fca00078e0006 */
[----:B------:R-:W2:Y:S04]  /*02e0*/  LDG.E.64 R26, desc[UR36][R10.64] ;  /* 0x000000240a1a7981 */ /* 0x000ea8000c1e1b00 */
[----:B------:R-:W3:Y:S01]  /*02f0*/  LDG.E.64 R14, desc[UR36][R10.64+0x8] ;  /* 0x000008240a0e7981 */ /* 0x000ee2000c1e1b00 */
[----:B--2---:R-:W-:-:S05]  /*0300*/  IMAD.WIDE.U32 R26, R19, 0x8, R26 ;  /* 0x00000008131a7825 */ /* 0x004fca00078e001a */
[----:B------:R-:W2:Y:S01]  /*0310*/  LD.E.64 R12, desc[UR36][R26.64] ;  /* 0x000000241a0c7980 */ /* 0x000ea2000c101b00 */
[----:B---3--:R-:W-:-:S03]  /*0320*/  IMAD.WIDE.U32 R24, R19, 0x8, R14 ;  /* 0x0000000813187825 */ /* 0x008fc600078e000e */
[----:B------:R-:W3:Y:S01]  /*0330*/  LDG.E.64 R14, desc[UR36][R10.64+0x10] ;  /* 0x000010240a0e7981 */ /* 0x000ee2000c1e1b00 */
[----:B--2---:R-:W-:-:S14]  /*0340*/  DSETP.GEU.AND P6, PT, R8, |R12|, PT ;  /* 0x4000000c0800722a */ /* 0x004fdc0003fce000 */
[----:B------:R-:W0:Y:S01]  /*0350*/  @!P6 S2R R23, SR_CgaCtaId ;  /* 0x000000000017e919 */ /* 0x000e220000008800 */
[----:B------:R-:W-:Y:S01]  /*0360*/  @!P6 MOV R20, 0x400 ;  /* 0x000004000014e802 */ /* 0x000fe20000000f00 */
[----:B------:R-:W-:-:S03]  /*0370*/  @!P6 DADD R8, -RZ, |R12| ;  /* 0x00000000ff08e229 */ /* 0x000fc6000000050c */
[----:B0-----:R-:W-:-:S05]  /*0380*/  @!P6 LEA R23, R23, R20, 0x18 ;  /* 0x000000141717e211 */ /* 0x001fca00078ec0ff */
[----:B------:R0:W-:Y:S04]  /*0390*/  @!P6 STS.64 [R23], R8 ;  /* 0x000000081700e388 */ /* 0x0001e80000000a00 */
[----:B------:R-:W2:Y:S02]  /*03a0*/  LD.E.64 R12, desc[UR36][R24.64] ;  /* 0x00000024180c7980 */ /* 0x000ea4000c101b00 */
[----:B--2---:R-:W-:-:S14]  /*03b0*/  DSETP.GEU.AND P0, PT, R8, |R12|, PT ;  /* 0x4000000c0800722a */ /* 0x004fdc0003f0e000 */
[----:B------:R-:W2:Y:S01]  /*03c0*/  @!P0 S2R R27, SR_CgaCtaId ;  /* 0x00000000001b8919 */ /* 0x000ea20000008800 */
[----:B------:R-:W-:Y:S01]  /*03d0*/  @!P0 MOV R20, 0x400 ;  /* 0x0000040000148802 */ /* 0x000fe20000000f00 */
[----:B0-----:R-:W-:-:S03]  /*03e0*/  @!P0 DADD R8, -RZ, |R12| ;  /* 0x00000000ff088229 */ /* 0x001fc6000000050c */
[----:B--2---:R-:W-:Y:S01]  /*03f0*/  @!P0 LEA R29, R27, R20, 0x18 ;  /* 0x000000141b1d8211 */ /* 0x004fe200078ec0ff */
[----:B---3--:R-:W-:Y:S02]  /*0400*/  IMAD.WIDE.U32 R26, R19, 0x8, R14 ;  /* 0x00000008131a7825 */ /* 0x008fe400078e000e */
[----:B------:R-:W2:Y:S04]  /*0410*/  LDG.E.64 R14, desc[UR36][R10.64+0x18] ;  /* 0x000018240a0e7981 */ /* 0x000ea8000c1e1b00 */
[----:B------:R0:W-:Y:S04]  /*0420*/  @!P0 STS.64 [R29], R8 ;  /* 0x000000081d008388 */ /* 0x0001e80000000a00 */
[----:B------:R-:W3:Y:S02]  /*0430*/  LD.E.64 R12, desc[UR36][R26.64] ;  /* 0x000000241a0c7980 */ /* 0x000ee4000c101b00 */
[----:B---3--:R-:W-:-:S14]  /*0440*/  DSETP.GEU.AND P1, PT, R8, |R12|, PT ;  /* 0x4000000c0800722a */ /* 0x008fdc0003f2e000 */
[----:B------:R-:W3:Y:S01]  /*0450*/  @!P1 S2R R23, SR_CgaCtaId ;  /* 0x0000000000179919 */ /* 0x000ee20000008800 */
[----:B------:R-:W-:Y:S01]  /*0460*/  @!P1 MOV R20, 0x400 ;  /* 0x0000040000149802 */ /* 0x000fe20000000f00 */
[----:B0-----:R-:W-:Y:S01]  /*0470*/  @!P1 DADD R8, -RZ, |R12| ;  /* 0x00000000ff089229 */ /* 0x001fe2000000050c */
[----:B--2---:R-:W-:Y:S02]  /*0480*/  IMAD.WIDE.U32 R24, R19, 0x8, R14 ;  /* 0x0000000813187825 */ /* 0x004fe400078e000e */
[----:B------:R-:W2:Y:S01]  /*0490*/  LDG.E.64 R14, desc[UR36][R10.64+0x20] ;  /* 0x000020240a0e7981 */ /* 0x000ea2000c1e1b00 */
[----:B---3--:R-:W-:-:S05]  /*04a0*/  @!P1 LEA R23, R23, R20, 0x18 ;  /* 0x0000001417179211 */ /* 0x008fca00078ec0ff */
[----:B------:R0:W-:Y:S04]  /*04b0*/  @!P1 STS.64 [R23], R8 ;  /* 0x0000000817009388 */ /* 0x0001e80000000a00 */
[----:B------:R-:W3:Y:S02]  /*04c0*/  LD.E.64 R12, desc[UR36][R24.64] ;  /* 0x00000024180c7980 */ /* 0x000ee4000c101b00 */
[----:B---3--:R-:W-:-:S14]  /*04d0*/  DSETP.GEU.AND P2, PT, R8, |R12|, PT ;  /* 0x4000000c0800722a */ /* 0x008fdc0003f4e000 */
[----:B------:R-:W3:Y:S01]  /*04e0*/  @!P2 S2R R27, SR_CgaCtaId ;  /* 0x00000000001ba919 */ /* 0x000ee20000008800 */
[----:B------:R-:W-:Y:S01]  /*04f0*/  @!P2 MOV R20, 0x400 ;  /* 0x000004000014a802 */ /* 0x000fe20000000f00 */
[----:B0-----:R-:W-:-:S03]  /*0500*/  @!P2 DADD R8, -RZ, |R12| ;  /* 0x00000000ff08a229 */ /* 0x001fc6000000050c */
[----:B---3--:R-:W-:Y:S01]  /*0510*/  @!P2 LEA R29, R27, R20, 0x18 ;  /* 0x000000141b1da211 */ /* 0x008fe200078ec0ff */
[----:B--2---:R-:W-:Y:S02]  /*0520*/  IMAD.WIDE.U32 R26, R19, 0x8, R14 ;  /* 0x00000008131a7825 */ /* 0x004fe400078e000e */
        /* <DEDUP_REMOVED lines=26> */
[----:B---3--:R-:W-:-:S05]  /*06d0*/  @!P5 LEA R23, R23, R20, 0x18 ;  /* 0x000000141717d211 */ /* 0x008fca00078ec0ff */
[----:B------:R0:W-:Y:S04]  /*06e0*/  @!P5 STS.64 [R23], R8 ;  /* 0x000000081700d388 */ /* 0x0001e80000000a00 */
[----:B------:R-:W2:Y:S01]  /*06f0*/  LD.E.64 R14, desc[UR36][R14.64] ;  /* 0x000000240e0e7980 */ /* 0x000ea2000c101b00 */
[----:B------:R-:W-:Y:S02]  /*0700*/  @!P6 IMAD.MOV.U32 R3, RZ, RZ, R21 ;  /* 0x000000ffff03e224 */ /* 0x000fe400078e0015 */
[----:B------:R-:W-:Y:S02]  /*0710*/  VIADD R5, R5, 0x8 ;  /* 0x0000000805057836 */ /* 0x000fe40000000000 */
[----:B------:R-:W-:-:S03]  /*0720*/  @!P0 VIADD R3, R4, 0xfffffffe ;  /* 0xfffffffe04038836 */ /* 0x000fc60000000000 */
[----:B------:R-:W-:Y:S02]  /*0730*/  ISETP.NE.AND P0, PT, R5, RZ, PT ;  /* 0x000000ff0500720c */ /* 0x000fe40003f05270 */
[C---:B------:R-:W-:Y:S01]  /*0740*/  @!P1 IADD3 R3, PT, PT, R4.reuse, -0x1, RZ ;  /* 0xffffffff04039810 */ /* 0x040fe20007ffe0ff */
[----:B------:R-:W-:Y:S02]  /*0750*/  @!P2 IMAD.MOV.U32 R3, RZ, RZ, R4 ;  /* 0x000000ffff03a224 */ /* 0x000fe400078e0004 */
[C---:B------:R-:W-:Y:S02]  /*0760*/  @!P3 VIADD R3, R4.reuse, 0x1 ;  /* 0x000000010403b836 */ /* 0x040fe40000000000 */
[C---:B------:R-:W-:Y:S01]  /*0770*/  @!P4 VIADD R3, R4.reuse, 0x2 ;  /* 0x000000020403c836 */ /* 0x040fe20000000000 */
[----:B------:R-:W-:Y:S01]  /*0780*/  @!P5 IADD3 R3, PT, PT, R4, 0x3, RZ ;  /* 0x000000030403d810 */ /* 0x000fe20007ffe0ff */
[----:B--2---:R-:W-:-:S14]  /*0790*/  DSETP.GEU.AND P6, PT, R8, |R14|, PT ;  /* 0x4000000e0800722a */ /* 0x004fdc0003fce000 */
[----:B------:R-:W2:Y:S01]  /*07a0*/  @!P6 S2R R11, SR_CgaCtaId ;  /* 0x00000000000be919 */ /* 0x000ea20000008800 */
[----:B------:R-:W-:Y:S01]  /*07b0*/  @!P6 MOV R10, 0x400 ;  /* 0x00000400000ae802 */ /* 0x000fe20000000f00 */
[----:B0-----:R-:W-:Y:S01]  /*07c0*/  @!P6 DADD R8, -RZ, |R14| ;  /* 0x00000000ff08e229 */ /* 0x001fe2000000050e */
[C---:B------:R-:W-:Y:S02]  /*07d0*/  @!P6 VIADD R3, R4.reuse, 0x4 ;  /* 0x000000040403e836 */ /* 0x040fe40000000000 */
[----:B------:R-:W-:Y:S01]  /*07e0*/  VIADD R4, R4, 0x8 ;  /* 0x0000000804047836 */ /* 0x000fe20000000000 */
[----:B--2---:R-:W-:-:S05]  /*07f0*/  @!P6 LEA R11, R11, R10, 0x18 ;  /* 0x0000000a0b0be211 */ /* 0x004fca00078ec0ff */
[----:B------:R2:W-:Y:S01]  /*0800*/  @!P6 STS.64 [R11], R8 ;  /* 0x000000080b00e388 */ /* 0x0005e20000000a00 */
[----:B------:R-:W-:Y:S05]  /*0810*/  @P0 BRA `(.L_x_2) ;  /* 0xfffffff800a80947 */ /* 0x000fea000383ffff */
[----:B------:R-:W-:Y:S02]  /*0820*/  VIADD R6, R4, 0xfffffffd ;  /* 0xfffffffd04067836 */ /* 0x000fe40000000000 */
[----:B------:R-:W-:-:S07]  /*0830*/  IMAD.MOV.U32 R24, RZ, RZ, R3 ;  /* 0x000000ffff187224 */ /* 0x000fce00078e0003 */
.L_x_1:
[----:B------:R-:W-:-:S13]  /*0840*/  LOP3.LUT P0, RZ, R0, 0x7, RZ, 0xc0, !PT ;  /* 0x0000000700ff7812 */ /* 0x000fda000780c0ff */
[----:B------:R-:W-:Y:S05]  /*0850*/  @!P0 BRA `(.L_x_3) ;  /* 0x00000004008c8947 */ /* 0x000fea0003800000 */
[----:B------:R-:W-:-:S04]  /*0860*/  IADD3 R0, PT, PT, RZ, -R17, RZ ;  /* 0x80000011ff007210 */ /* 0x000fc80007ffe0ff */
[----:B------:R-:W-:-:S05]  /*0870*/  PRMT R0, R0, 0x7710, RZ ;  /* 0x0000771000007816 */ /* 0x000fca00000000ff */
[----:B-1----:R-:W-:-:S05]  /*0880*/  VIADD R0, R0, UR38 ;  /* 0x0000002600007c36 */ /* 0x002fca0008000000 */
[----:B------:R-:W-:-:S04]  /*0890*/  LOP3.LUT R0, R0, 0x7, RZ, 0xc0, !PT ;  /* 0x0000000700007812 */ /* 0x000fc800078ec0ff */
[C---:B------:R-:W-:Y:S01]  /*08a0*/  LOP3.LUT P4, RZ, R0.reuse, 0x3, RZ, 0xc0, !PT ;  /* 0x0000000300ff7812 */ /* 0x040fe2000788c0ff */
[----:B------:R-:W-:-:S05]  /*08b0*/  VIADD R4, R0, 0xffffffff ;  /* 0xffffffff00047836 */ /* 0x000fca0000000000 */
[----:B------:R-:W-:-:S13]  /*08c0*/  ISETP.GE.U32.AND P0, PT, R4, 0x3, PT ;  /* 0x000000030400780c */ /* 0x000fda0003f06070 */
[----:B------:R-:W-:Y:S05]  /*08d0*/  @!P0 BRA `(.L_x_4) ;  /* 0x0000000000b08947 */ /* 0x000fea0003800000 */
[----:B------:R-:W0:Y:S02]  /*08e0*/  LDC.64 R4, c[0x0][0x398] ;  /* 0x0000e600ff047b82 */ /* 0x000e240000000a00 */
[----:B0-----:R-:W-:-:S05]  /*08f0*/  IMAD.WIDE.U32 R4, R6, 0x8, R4 ;  /* 0x0000000806047825 */ /* 0x001fca00078e0004 */
[----:B--2---:R-:W2:Y:S02]  /*0900*/  LDG.E.64 R10, desc[UR36][R4.64] ;  /* 0x00000024040a7981 */ /* 0x004ea4000c1e1b00 */
[----:B--2---:R-:W-:Y:S02]  /*0910*/  IMAD.WIDE.U32 R12, R19, 0x8, R10 ;  /* 0x00000008130c7825 */ /* 0x004fe400078e000a */
[----:B------:R-:W2:Y:S04]  /*0920*/  LDG.E.64 R10, desc[UR36][R4.64+0x8] ;  /* 0x00000824040a7981 */ /* 0x000ea8000c1e1b00 */
[----:B------:R-:W3:Y:S02]  /*0930*/  LD.E.64 R12, desc[UR36][R12.64] ;  /* 0x000000240c0c7980 */ /* 0x000ee4000c101b00 */
[----:B---3--:R-:W-:-:S14]  /*0940*/  DSETP.GEU.AND P0, PT, R8, |R12|, PT ;  /* 0x4000000c0800722a */ /* 0x008fdc0003f0e000 */
[----:B------:R-:W0:Y:S01]  /*0950*/  @!P0 S2R R7, SR_CgaCtaId ;  /* 0x0000000000078919 */ /* 0x000e220000008800 */
[----:B------:R-:W-:Y:S01]  /*0960*/  @!P0 MOV R0, 0x400 ;  /* 0x0000040000008802 */ /* 0x000fe20000000f00 */
[----:B------:R-:W-:Y:S01]  /*0970*/  @!P0 DADD R8, -RZ, |R12| ;  /* 0x00000000ff088229 */ /* 0x000fe2000000050c */
[----:B--2---:R-:W-:Y:S02]  /*0980*/  IMAD.WIDE.U32 R14, R19, 0x8, R10 ;  /* 0x00000008130e7825 */ /* 0x004fe400078e000a */
[----:B------:R-:W2:Y:S01]  /*0990*/  LDG.E.64 R10, desc[UR36][R4.64+0x10] ;  /* 0x00001024040a7981 */ /* 0x000ea2000c1e1b00 */
[----:B0-----:R-:W-:-:S05]  /*09a0*/  @!P0 LEA R7, R7, R0, 0x18 ;  /* 0x0000000007078211 */ /* 0x001fca00078ec0ff */
[----:B------:R0:W-:Y:S04]  /*09b0*/  @!P0 STS.64 [R7], R8 ;  /* 0x0000000807008388 */ /* 0x0001e80000000a00 */
[----:B------:R-:W3:Y:S02]  /*09c0*/  LD.E.64 R14, desc[UR36][R14.64] ;  /* 0x000000240e0e7980 */ /* 0x000ee4000c101b00 */
[----:B---3--:R-:W-:-:S14]  /*09d0*/  DSETP.GEU.AND P1, PT, R8, |R14|, PT ;  /* 0x4000000e0800722a */ /* 0x008fdc0003f2e000 */
[----:B------:R-:W1:Y:S01]  /*09e0*/  @!P1 S2R R13, SR_CgaCtaId ;  /* 0x00000000000d9919 */ /* 0x000e620000008800 */
[----:B------:R-:W-:Y:S01]  /*09f0*/  @!P1 MOV R0, 0x400 ;  /* 0x0000040000009802 */ /* 0x000fe20000000f00 */
[----:B0-----:R-:W-:Y:S01]  /*0a00*/  @!P1 DADD R8, -RZ, |R14| ;  /* 0x00000000ff089229 */ /* 0x001fe2000000050e */
[----:B--2---:R-:W-:Y:S02]  /*0a10*/  IMAD.WIDE.U32 R10, R19, 0x8, R10 ;  /* 0x00000008130a7825 */ /* 0x004fe400078e000a */
[----:B-1----:R-:W-:Y:S02]  /*0a20*/  @!P1 LEA R21, R13, R0, 0x18 ;  /* 0x000000000d159211 */ /* 0x002fe400078ec0ff */
[----:B------:R-:W2:Y:S04]  /*0a30*/  LDG.E.64 R12, desc[UR36][R4.64+0x18] ;  /* 0x00001824040c7981 */ /* 0x000ea8000c1e1b00 */
[----:B------:R0:W-:Y:S04]  /*0a40*/  @!P1 STS.64 [R21], R8 ;  /* 0x0000000815009388 */ /* 0x0001e80000000a00 */
[----:B------:R-:W3:Y:S02]  /*0a50*/  LD.E.64 R10, desc[UR36][R10.64] ;  /* 0x000000240a0a7980 */ /* 0x000ee4000c101b00 */
[----:B---3--:R-:W-:-:S14]  /*0a60*/  DSETP.GEU.AND P2, PT, R8, |R10|, PT ;  /* 0x4000000a0800722a */ /* 0x008fdc0003f4e000 */
[----:B------:R-:W1:Y:S01]  /*0a70*/  @!P2 S2R R7, SR_CgaCtaId ;  /* 0x000000000007a919 */ /* 0x000e620000008800 */
[----:B------:R-:W-:Y:S01]  /*0a80*/  @!P2 MOV R0, 0x400 ;  /* 0x000004000000a802 */ /* 0x000fe20000000f00 */
[----:B0-----:R-:W-:Y:S01]  /*0a90*/  @!P2 DADD R8, -RZ, |R10| ;  /* 0x00000000ff08a229 */ /* 0x001fe2000000050a */
[----:B--2---:R-:W-:Y:S02]  /*0aa0*/  IMAD.WIDE.U32 R12, R19, 0x8, R12 ;  /* 0x00000008130c7825 */ /* 0x004fe400078e000c */
[----:B-1----:R-:W-:-:S05]  /*0ab0*/  @!P2 LEA R7, R7, R0, 0x18 ;  /* 0x000000000707a211 */ /* 0x002fca00078ec0ff */
[----:B------:R0:W-:Y:S04]  /*0ac0*/  @!P2 STS.64 [R7], R8 ;  /* 0x000000080700a388 */ /* 0x0001e80000000a00 */
[----:B------:R-:W2:Y:S01]  /*0ad0*/  LD.E.64 R12, desc[UR36][R12.64] ;  /* 0x000000240c0c7980 */ /* 0x000ea2000c101b00 */
[----:B------:R-:W-:Y:S02]  /*0ae0*/  @!P0 IMAD.MOV.U32 R3, RZ, RZ, R6 ;  /* 0x000000ffff038224 */ /* 0x000fe400078e0006 */
[C---:B------:R-:W-:Y:S01]  /*0af0*/  @!P1 VIADD R3, R6.reuse, 0x1 ;  /* 0x0000000106039836 */ /* 0x040fe20000000000 */
[----:B------:R-:W-:Y:S01]  /*0b00*/  @!P2 IADD3 R3, PT, PT, R6, 0x2, RZ ;  /* 0x000000020603a810 */ /* 0x000fe20007ffe0ff */
[----:B--2---:R-:W-:-:S14]  /*0b10*/  DSETP.GEU.AND P3, PT, R8, |R12|, PT ;  /* 0x4000000c0800722a */ /* 0x004fdc0003f6e000 */
[----:B------:R-:W1:Y:S01]  /*0b20*/  @!P3 S2R R11, SR_CgaCtaId ;  /* 0x00000000000bb919 */ /* 0x000e620000008800 */
[----:B------:R-:W-:Y:S01]  /*0b30*/  @!P3 MOV R0, 0x400 ;  /* 0x000004000000b802 */ /* 0x000fe20000000f00 */
[----:B0-----:R-:W-:Y:S01]  /*0b40*/  @!P3 DADD R8, -RZ, |R12| ;  /* 0x00000000ff08b229 */ /* 0x001fe2000000050c */
[C---:B------:R-:W-:Y:S02]  /*0b50*/  @!P3 VIADD R3, R6.reuse, 0x3 ;  /* 0x000000030603b836 */ /* 0x040fe40000000000 */
[----:B------:R-:W-:Y:S02]  /*0b60*/  VIADD R6, R6, 0x4 ;  /* 0x0000000406067836 */ /* 0x000fe40000000000 */
[----:B------:R-:W-:Y:S01]  /*0b70*/  IMAD.MOV.U32 R24, RZ, RZ, R3 ;  /* 0x000000ffff187224 */ /* 0x000fe200078e0003 */
[----:B-1----:R-:W-:-:S05]  /*0b80*/  @!P3 LEA R11, R11, R0, 0x18 ;  /* 0x000000000b0bb211 */ /* 0x002fca00078ec0ff */
[----:B------:R0:W-:Y:S02]  /*0b90*/  @!P3 STS.64 [R11], R8 ;  /* 0x000000080b00b388 */ /* 0x0001e40000000a00 */
.L_x_4:
[----:B------:R-:W-:Y:S05]  /*0ba0*/  @!P4 BRA `(.L_x_3) ;  /* 0x0000000000b8c947 */ /* 0x000fea0003800000 */
[----:B------:R-:W-:-:S05]  /*0bb0*/  IMAD.MOV R0, RZ, RZ, -R18 ;  /* 0x000000ffff007224 */ /* 0x000fca00078e0a12 */
[----:B------:R-:W-:-:S04]  /*0bc0*/  PRMT R0, R0, 0x7710, RZ ;  /* 0x0000771000007816 */ /* 0x000fc800000000ff */
[----:B------:R-:W-:-:S04]  /*0bd0*/  IADD3 R0, PT, PT, R0, UR38, RZ ;  /* 0x0000002600007c10 */ /* 0x000fc8000fffe0ff */
[C---:B------:R-:W-:Y:S02]  /*0be0*/  LOP3.LUT R4, R0.reuse, 0x3, RZ, 0xc0, !PT ;  /* 0x0000000300047812 */ /* 0x040fe400078ec0ff */
[----:B------:R-:W-:Y:S02]  /*0bf0*/  LOP3.LUT R0, R0, 0x1, RZ, 0xc0, !PT ;  /* 0x0000000100007812 */ /* 0x000fe400078ec0ff */
[----:B------:R-:W-:Y:S02]  /*0c00*/  ISETP.NE.AND P0, PT, R4, 0x1, PT ;  /* 0x000000010400780c */ /* 0x000fe40003f05270 */
[----:B------:R-:W-:-:S11]  /*0c10*/  ISETP.NE.U32.AND P2, PT, R0, 0x1, PT ;  /* 0x000000010000780c */ /* 0x000fd60003f45070 */
[----:B------:R-:W-:Y:S05]  /*0c20*/  @!P0 BRA `(.L_x_5) ;  /* 0x0000000000608947 */ /* 0x000fea0003800000 */
[----:B------:R-:W1:Y:S02]  /*0c30*/  LDC.64 R4, c[0x0][0x398] ;  /* 0x0000e600ff047b82 */ /* 0x000e640000000a00 */
[----:B-1----:R-:W-:-:S05]  /*0c40*/  IMAD.WIDE.U32 R12, R6, 0x8, R4 ;  /* 0x00000008060c7825 */ /* 0x002fca00078e0004 */
[----:B------:R-:W3:Y:S04]  /*0c50*/  LDG.E.64 R4, desc[UR36][R12.64] ;  /* 0x000000240c047981 */ /* 0x000ee8000c1e1b00 */
[----:B0-2---:R-:W2:Y:S01]  /*0c60*/  LDG.E.64 R10, desc[UR36][R12.64+0x8] ;  /* 0x000008240c0a7981 */ /* 0x005ea2000c1e1b00 */
[----:B---3--:R-:W-:-:S06]  /*0c70*/  IMAD.WIDE.U32 R4, R19, 0x8, R4 ;  /* 0x0000000813047825 */ /* 0x008fcc00078e0004 */
[----:B------:R-:W3:Y:S01]  /*0c80*/  LD.E.64 R4, desc[UR36][R4.64] ;  /* 0x0000002404047980 */ /* 0x000ee2000c101b00 */
[----:B--2---:R-:W-:Y:S01]  /*0c90*/  IMAD.WIDE.U32 R10, R19, 0x8, R10 ;  /* 0x00000008130a7825 */ /* 0x004fe200078e000a */
[----:B---3--:R-:W-:-:S14]  /*0ca0*/  DSETP.GEU.AND P0, PT, R8, |R4|, PT ;  /* 0x400000040800722a */ /* 0x008fdc0003f0e000 */
[----:B------:R-:W0:Y:S01]  /*0cb0*/  @!P0 S2R R7, SR_CgaCtaId ;  /* 0x0000000000078919 */ /* 0x000e220000008800 */
[----:B------:R-:W-:Y:S01]  /*0cc0*/  @!P0 MOV R0, 0x400 ;  /* 0x0000040000008802 */ /* 0x000fe20000000f00 */
[----:B------:R-:W-:-:S03]  /*0cd0*/  @!P0 DADD R8, -RZ, |R4| ;  /* 0x00000000ff088229 */ /* 0x000fc60000000504 */
[----:B0-----:R-:W-:-:S05]  /*0ce0*/  @!P0 LEA R7, R7, R0, 0x18 ;  /* 0x0000000007078211 */ /* 0x001fca00078ec0ff */
[----:B------:R0:W-:Y:S04]  /*0cf0*/  @!P0 STS.64 [R7], R8 ;  /* 0x0000000807008388 */ /* 0x0001e80000000a00 */
[----:B------:R-:W2:Y:S01]  /*0d00*/  LD.E.64 R10, desc[UR36][R10.64] ;  /* 0x000000240a0a7980 */ /* 0x000ea2000c101b00 */
[----:B------:R-:W-:Y:S01]  /*0d10*/  @!P0 IMAD.MOV.U32 R3, RZ, RZ, R6 ;  /* 0x000000ffff038224 */ /* 0x000fe200078e0006 */
        /* <DEDUP_REMOVED lines=9> */
.L_x_5:
[----:B------:R-:W-:Y:S05]  /*0db0*/  @P2 BRA `(.L_x_3) ;  /* 0x0000000000342947 */ /* 0x000fea0003800000 */
[----:B-1----:R-:W1:Y:S02]  /*0dc0*/  LDC.64 R4, c[0x0][0x398] ;  /* 0x0000e600ff047b82 */ /* 0x002e640000000a00 */
[----:B-1----:R-:W-:-:S06]  /*0dd0*/  IMAD.WIDE.U32 R4, R6, 0x8, R4 ;  /* 0x0000000806047825 */ /* 0x002fcc00078e0004 */
[----:B------:R-:W0:Y:S02]  /*0de0*/  LDG.E.64 R4, desc[UR36][R4.64] ;  /* 0x0000002404047981 */ /* 0x000e24000c1e1b00 */
[----:B0-2---:R-:W-:-:S06]  /*0df0*/  IMAD.WIDE.U32 R10, R19, 0x8, R4 ;  /* 0x00000008130a7825 */ /* 0x005fcc00078e0004 */
[----:B------:R-:W2:Y:S01]  /*0e00*/  LD.E.64 R10, desc[UR36][R10.64] ;  /* 0x000000240a0a7980 */ /* 0x000ea2000c101b00 */
[----:B------:R-:W-:Y:S01]  /*0e10*/  MOV R24, R3 ;  /* 0x0000000300187202 */ /* 0x000fe20000000f00 */
[----:B--2---:R-:W-:-:S14]  /*0e20*/  DSETP.GEU.AND P0, PT, R8, |R10|, PT ;  /* 0x4000000a0800722a */ /* 0x004fdc0003f0e000 */
[----:B------:R-:W0:Y:S01]  /*0e30*/  @!P0 S2R R7, SR_CgaCtaId ;  /* 0x0000000000078919 */ /* 0x000e220000008800 */
[----:B------:R-:W-:Y:S01]  /*0e40*/  @!P0 MOV R0, 0x400 ;  /* 0x0000040000008802 */ /* 0x000fe20000000f00 */
[----:B------:R-:W-:Y:S01]  /*0e50*/  @!P0 DADD R8, -RZ, |R10| ;  /* 0x00000000ff088229 */ /* 0x000fe2000000050a */
[----:B------:R-:W-:Y:S02]  /*0e60*/  @!P0 IMAD.MOV.U32 R24, RZ, RZ, R6 ;  /* 0x000000ffff188224 */ /* 0x000fe400078e0006 */
[----:B0-----:R-:W-:-:S05]  /*0e70*/  @!P0 LEA R7, R7, R0, 0x18 ;  /* 0x0000000007078211 */ /* 0x001fca00078ec0ff */
[----:B------:R3:W-:Y:S03]  /*0e80*/  @!P0 STS.64 [R7], R8 ;  /* 0x0000000807008388 */ /* 0x0007e60000000a00 */
.L_x_3:
[----:B------:R-:W-:Y:S01]  /*0e90*/  MOV R10, 0x0 ;  /* 0x00000000000a7802 */ /* 0x000fe20000000f00 */
[----:B------:R4:W-:Y:S01]  /*0ea0*/  STL.64 [R1], R8 ;  /* 0x0000000801007387 */ /* 0x0009e20000100a00 */
[----:B------:R-:W5:Y:S01]  /*0eb0*/  LDCU.64 UR4, c[0x4][0x8] ;  /* 0x01000100ff0477ac */ /* 0x000f620008000a00 */
[----:B------:R-:W-:Y:S01]  /*0ec0*/  MOV R6, R16 ;  /* 0x0000001000067202 */ /* 0x000fe20000000f00 */
[----:B---3--:R-:W-:Y:S02]  /*0ed0*/  IMAD.MOV.U32 R7, RZ, RZ, R2 ;  /* 0x000000ffff077224 */ /* 0x008fe400078e0002 */
[----:B0-2---:R-:W0:Y:S01]  /*0ee0*/  LDC.64 R10, c[0x4][R10] ;  /* 0x010000000a0a7b82 */ /* 0x005e220000000a00 */
[----:B-----5:R-:W-:Y:S02]  /*0ef0*/  IMAD.U32 R4, RZ, RZ, UR4 ;  /* 0x00000004ff047e24 */ /* 0x020fe4000f8e00ff */
[----:B-1--4-:R-:W-:-:S07]  /*0f00*/  IMAD.U32 R5, RZ, RZ, UR5 ;  /* 0x00000005ff057e24 */ /* 0x012fce000f8e00ff */
[----:B------:R-:W-:-:S07]  /*0f10*/  LEPC R20, `(.L_x_6) ;  /* 0x000000001014794e */ /* 0x000fce0000000000 */
[----:B0-----:R-:W-:Y:S05]  /*0f20*/  CALL.ABS.NOINC R10 ;  /* 0x000000000a007343 */ /* 0x001fea0003c00000 */
.L_x_6:
[----:B------:R-:W-:Y:S01]  /*0f30*/  ISETP.NE.AND P0, PT, R24, R19, PT ;  /* 0x000000131800720c */ /* 0x000fe20003f05270 */
[----:B------:R-:W-:-:S12]  /*0f40*/  IMAD.MOV.U32 R3, RZ, RZ, R19 ;  /* 0x000000ffff037224 */ /* 0x000fd800078e0013 */
[----:B------:R-:W-:Y:S05]  /*0f50*/  @!P0 BRA `(.L_x_0) ;  /* 0x0000000000208947 */ /* 0x000fea0003800000 */
[----:B------:R-:W0:Y:S02]  /*0f60*/  LDC.64 R4, c[0x0][0x398] ;  /* 0x0000e600ff047b82 */ /* 0x000e240000000a00 */
[----:B0-----:R-:W-:-:S04]  /*0f70*/  IMAD.WIDE.U32 R8, R19, 0x8, R4 ;  /* 0x0000000813087825 */ /* 0x001fc800078e0004 */
[----:B------:R-:W-:Y:S01]  /*0f80*/  IMAD.WIDE R4, R24, 0x8, R4 ;  /* 0x0000000818047825 */ /* 0x000fe200078e0204 */
[----:B------:R-:W2:Y:S04]  /*0f90*/  LDG.E.64 R10, desc[UR36][R8.64] ;  /* 0x00000024080a7981 */ /* 0x000ea8000c1e1b00 */
[----:B------:R-:W3:Y:S01]  /*0fa0*/  LDG.E.64 R6, desc[UR36][R4.64] ;  /* 0x0000002404067981 */ /* 0x000ee2000c1e1b00 */
[----:B------:R-:W-:-:S03]  /*0fb0*/  IMAD.MOV.U32 R3, RZ, RZ, R24 ;  /* 0x000000ffff037224 */ /* 0x000fc600078e0018 */
[----:B--2---:R2:W-:Y:S04]  /*0fc0*/  STG.E.64 desc[UR36][R4.64], R10 ;  /* 0x0000000a04007986 */ /* 0x0045e8000c101b24 */
[----:B---3--:R2:W-:Y:S02]  /*0fd0*/  STG.E.64 desc[UR36][R8.64], R6 ;  /* 0x0000000608007986 */ /* 0x0085e4000c101b24 */
.L_x_0:
[----:B------:R-:W-:Y:S05]  /*0fe0*/  WARPSYNC.ALL ;  /* 0x0000000000007948 */ /* 0x000fea0003800000 */
[----:B------:R-:W3:Y:S01]  /*0ff0*/  S2UR UR5, SR_CgaCtaId ;  /* 0x00000000000579c3 */ /* 0x000ee20000008800 */
[----:B------:R-:W-:-:S07]  /*1000*/  UMOV UR4, 0x400 ;  /* 0x0000040000047882 */ /* 0x000fce0000000000 */
[----:B------:R-:W-:Y:S01]  /*1010*/  BAR.SYNC.DEFER_BLOCKING 0x0 ;  /* 0x0000000000007b1d */ /* 0x000fe20000010000 */
[----:B------:R-:W-:Y:S01]  /*1020*/  IADD3 R19, PT, PT, R19, 0x1, RZ ;  /* 0x0000000113137810 */ /* 0x000fe20007ffe0ff */
[----:B------:R-:W-:Y:S02]  /*1030*/  VIADD R17, R17, 0x1 ;  /* 0x0000000111117836 */ /* 0x000fe40000000000 */
[----:B------:R-:W-:Y:S01]  /*1040*/  VIADD R18, R18, 0x1 ;  /* 0x0000000112127836 */ /* 0x000fe20000000000 */
[----:B---3--:R-:W-:Y:S01]  /*1050*/  ULEA UR4, UR5, UR4, 0x18 ;  /* 0x0000000405047291 */ /* 0x008fe2000f8ec0ff */
[----:B------:R-:W3:Y:S08]  /*1060*/  LDCU UR5, c[0x0][0x390] ;  /* 0x00007200ff0577ac */ /* 0x000ef00008000800 */
[----:B------:R-:W-:Y:S01]  /*1070*/  STS.64 [UR4], RZ ;  /* 0x000000ffff007988 */ /* 0x000fe20008000a04 */
[----:B---3--:R-:W-:-:S13]  /*1080*/  ISETP.NE.AND P0, PT, R19, UR5, PT ;  /* 0x0000000513007c0c */ /* 0x008fda000bf05270 */
[----:B------:R-:W-:Y:S05]  /*1090*/  @P0 BRA `(.L_x_7) ;  /* 0xfffffff000500947 */ /* 0x000fea000383ffff */
[----:B-1----:R-:W-:Y:S05]  /*10a0*/  EXIT ;  /* 0x000000000000794d */ /* 0x002fea0003800000 */
.L_x_8:
[----:B------:R-:W-:-:S00]  /*10b0*/  BRA `(.L_x_8) ;  /* 0xfffffffc00fc7947 */ /* 0x000fc0000383ffff */
[----:B------:R-:W-:-:S00]  /*10c0*/  NOP ;  /* 0x0000000000007918 */ /* 0x000fc00000000000 */
        /* <DEDUP_REMOVED lines=11> */
.L_x_9:


//--------------------- .nv.global.init           --------------------------
	.section	.nv.global.init,"aw",@progbits
.nv.global.init:
	.type		$str,@object
	.size		$str,(.L_0 - $str)
$str:
        /*0000*/ 	.byte	0x25, 0x6c, 0x66, 0x20, 0x0a, 0x00
.L_0:


//--------------------- .nv.shared._Z19solve_system_kernelPdS_iPS_ --------------------------
	.section	.nv.shared._Z19solve_system_kernelPdS_iPS_,"aw",@nobits
	.sectionflags	@""
	.align	8
.nv.shared._Z19solve_system_kernelPdS_iPS_:
	.zero		1032


//--------------------- .nv.shared.reserved.0     --------------------------
	.section	.nv.shared.reserved.0,"aw",@nobits
	.weak		__nv_reservedSMEM_offset_0_alias
	.size		__nv_reservedSMEM_offset_0_alias, 0, 64
	.other		__nv_reservedSMEM_offset_0_alias,@"STO_CUDA_RESERVED_SHARED STV_DEFAULT"
__nv_reservedSMEM_offset_0_alias:
	.zero		0
	.zero		64


//--------------------- .nv.constant0._Z19solve_system_kernelPdS_iPS_ --------------------------
	.section	.nv.constant0._Z19solve_system_kernelPdS_iPS_,"a",@progbits
	.sectionflags	@""
	.align	4
.nv.constant0._Z19solve_system_kernelPdS_iPS_:
	.zero		928


//--------------------- SYMBOLS --------------------------

	.type		.nv.reservedSmem.offset0,@object
	.size		.nv.reservedSmem.offset0,0x4
	.type		.nv.reservedSmem.cap,@object
	.size		.nv.reservedSmem.cap,0x4
	.type		vprintf,@function
